//
// Generated by NVIDIA NVVM Compiler
//
// Compiler Build ID: CL-36424714
// Cuda compilation tools, release 13.0, V13.0.88
// Based on NVVM 20.0.0
//

.version 9.0
.target sm_100
.address_size 64

	// .globl	_Z7softmaxPfS_i
.extern .func  (.param .b32 func_retval0) vprintf
(
	.param .b64 vprintf_param_0,
	.param .b64 vprintf_param_1
)
;
// _ZZ7softmaxPfS_iE10shared_exp has been demoted
// _ZZ7softmaxPfS_iE10shared_sum has been demoted
.global .align 1 .b8 $str[43] = {84, 104, 114, 101, 97, 100, 32, 37, 100, 58, 32, 73, 110, 112, 117, 116, 32, 118, 97, 108, 117, 101, 58, 32, 37, 102, 44, 32, 77, 97, 120, 32, 118, 97, 108, 117, 101, 58, 32, 37, 102, 10};
.global .align 1 .b8 $str$1[32] = {84, 104, 114, 101, 97, 100, 32, 37, 100, 58, 32, 76, 111, 99, 97, 108, 32, 101, 120, 112, 32, 118, 97, 108, 117, 101, 58, 32, 37, 102, 10};
.global .align 1 .b8 $str$2[26] = {66, 108, 111, 99, 107, 32, 37, 100, 58, 32, 83, 104, 97, 114, 101, 100, 32, 115, 117, 109, 58, 32, 37, 102, 10};

.visible .entry _Z7softmaxPfS_i(
	.param .u64 .ptr .align 1 _Z7softmaxPfS_i_param_0,
	.param .u64 .ptr .align 1 _Z7softmaxPfS_i_param_1,
	.param .u32 _Z7softmaxPfS_i_param_2
)
{
	.local .align 8 .b8 	__local_depot0[24];
	.reg .b64 	%SP;
	.reg .b64 	%SPL;
	.reg .pred 	%p<16>;
	.reg .b32 	%r<62>;
	.reg .b32 	%f<109>;
	.reg .b64 	%rd<21>;
	.reg .b64 	%fd<5>;
	// demoted variable
	.shared .align 4 .b8 _ZZ7softmaxPfS_iE10shared_exp[4096];
	// demoted variable
	.shared .align 4 .f32 _ZZ7softmaxPfS_iE10shared_sum;
	mov.u64 	%SPL, __local_depot0;
	cvta.local.u64 	%SP, %SPL;
	ld.param.u64 	%rd4, [_Z7softmaxPfS_i_param_0];
	ld.param.u64 	%rd3, [_Z7softmaxPfS_i_param_1];
	ld.param.u32 	%r29, [_Z7softmaxPfS_i_param_2];
	cvta.to.global.u64 	%rd1, %rd4;
	add.u64 	%rd5, %SP, 0;
	add.u64 	%rd2, %SPL, 0;
	mov.u32 	%r1, %ctaid.x;
	mov.u32 	%r2, %ntid.x;
	mov.u32 	%r3, %tid.x;
	mad.lo.s32 	%r4, %r1, %r2, %r3;
	setp.lt.s32 	%p1, %r29, 1;
	mov.f32 	%f97, 0fFF7FFFFF;
	@%p1 bra 	$L__BB0_6;
	mov.f32 	%f97, 0fFF7FFFFF;
	mov.b32 	%r54, 0;
$L__BB0_2:
	add.s32 	%r6, %r54, %r3;
	setp.ge.s32 	%p2, %r6, %r29;
	@%p2 bra 	$L__BB0_5;
	mul.wide.s32 	%rd6, %r6, 4;
	add.s64 	%rd7, %rd1, %rd6;
	ld.global.f32 	%f2, [%rd7];
	setp.leu.f32 	%p3, %f2, %f97;
	@%p3 bra 	$L__BB0_5;
	mov.f32 	%f97, %f2;
$L__BB0_5:
	add.s32 	%r54, %r54, %r2;
	setp.lt.s32 	%p4, %r54, %r29;
	@%p4 bra 	$L__BB0_2;
$L__BB0_6:
	bar.sync 	0;
	setp.ge.s32 	%p5, %r4, %r29;
	shl.b32 	%r31, %r3, 2;
	mov.u32 	%r32, _ZZ7softmaxPfS_iE10shared_exp;
	add.s32 	%r8, %r32, %r31;
	@%p5 bra 	$L__BB0_8;
	mul.wide.s32 	%rd8, %r4, 4;
	add.s64 	%rd9, %rd1, %rd8;
	ld.global.f32 	%f20, [%rd9];
	cvt.f64.f32 	%fd1, %f20;
	cvt.f64.f32 	%fd2, %f97;
	st.local.u32 	[%rd2], %r3;
	st.local.f64 	[%rd2+8], %fd1;
	st.local.f64 	[%rd2+16], %fd2;
	mov.u64 	%rd10, $str;
	cvta.global.u64 	%rd11, %rd10;
	{ // callseq 0, 0
	.param .b64 param0;
	st.param.b64 	[param0], %rd11;
	.param .b64 param1;
	st.param.b64 	[param1], %rd5;
	.param .b32 retval0;
	call.uni (retval0), 
	vprintf, 
	(
	param0, 
	param1
	);
	ld.param.b32 	%r34, [retval0];
	} // callseq 0
	ld.global.f32 	%f21, [%rd9];
	sub.f32 	%f22, %f21, %f97;
	fma.rn.f32 	%f23, %f22, 0f3BBB989D, 0f3F000000;
	cvt.sat.f32.f32 	%f24, %f23;
	mov.f32 	%f25, 0f4B400001;
	mov.f32 	%f26, 0f437C0000;
	fma.rm.f32 	%f27, %f24, %f26, %f25;
	add.f32 	%f28, %f27, 0fCB40007F;
	neg.f32 	%f29, %f28;
	fma.rn.f32 	%f30, %f22, 0f3FB8AA3B, %f29;
	fma.rn.f32 	%f31, %f22, 0f32A57060, %f30;
	mov.b32 	%r36, %f27;
	shl.b32 	%r37, %r36, 23;
	mov.b32 	%f32, %r37;
	ex2.approx.ftz.f32 	%f33, %f31;
	mul.f32 	%f34, %f33, %f32;
	cvt.f64.f32 	%fd3, %f34;
	st.local.u32 	[%rd2], %r3;
	st.local.f64 	[%rd2+8], %fd3;
	mov.u64 	%rd13, $str$1;
	cvta.global.u64 	%rd14, %rd13;
	{ // callseq 1, 0
	.param .b64 param0;
	st.param.b64 	[param0], %rd14;
	.param .b64 param1;
	st.param.b64 	[param1], %rd5;
	.param .b32 retval0;
	call.uni (retval0), 
	vprintf, 
	(
	param0, 
	param1
	);
	ld.param.b32 	%r38, [retval0];
	} // callseq 1
	st.shared.f32 	[%r8], %f34;
	bra.uni 	$L__BB0_9;
$L__BB0_8:
	mov.b32 	%r33, 0;
	st.shared.u32 	[%r8], %r33;
$L__BB0_9:
	bar.sync 	0;
	setp.ne.s32 	%p6, %r3, 0;
	@%p6 bra 	$L__BB0_23;
	and.b32  	%r9, %r2, 15;
	setp.lt.u32 	%p7, %r2, 16;
	mov.f32 	%f108, 0f00000000;
	mov.b32 	%r58, 0;
	@%p7 bra 	$L__BB0_13;
	and.b32  	%r58, %r2, 2032;
	add.s32 	%r55, %r32, 32;
	and.b32  	%r43, %r2, -16;
	neg.s32 	%r56, %r43;
	mov.f32 	%f108, 0f00000000;
$L__BB0_12:
	.pragma "nounroll";
	ld.shared.f32 	%f38, [%r55+-32];
	add.f32 	%f39, %f108, %f38;
	ld.shared.f32 	%f40, [%r55+-28];
	add.f32 	%f41, %f39, %f40;
	ld.shared.f32 	%f42, [%r55+-24];
	add.f32 	%f43, %f41, %f42;
	ld.shared.f32 	%f44, [%r55+-20];
	add.f32 	%f45, %f43, %f44;
	ld.shared.f32 	%f46, [%r55+-16];
	add.f32 	%f47, %f45, %f46;
	ld.shared.f32 	%f48, [%r55+-12];
	add.f32 	%f49, %f47, %f48;
	ld.shared.f32 	%f50, [%r55+-8];
	add.f32 	%f51, %f49, %f50;
	ld.shared.f32 	%f52, [%r55+-4];
	add.f32 	%f53, %f51, %f52;
	ld.shared.f32 	%f54, [%r55];
	add.f32 	%f55, %f53, %f54;
	ld.shared.f32 	%f56, [%r55+4];
	add.f32 	%f57, %f55, %f56;
	ld.shared.f32 	%f58, [%r55+8];
	add.f32 	%f59, %f57, %f58;
	ld.shared.f32 	%f60, [%r55+12];
	add.f32 	%f61, %f59, %f60;
	ld.shared.f32 	%f62, [%r55+16];
	add.f32 	%f63, %f61, %f62;
	ld.shared.f32 	%f64, [%r55+20];
	add.f32 	%f65, %f63, %f64;
	ld.shared.f32 	%f66, [%r55+24];
	add.f32 	%f67, %f65, %f66;
	ld.shared.f32 	%f68, [%r55+28];
	add.f32 	%f108, %f67, %f68;
	add.s32 	%r56, %r56, 16;
	add.s32 	%r55, %r55, 64;
	setp.ne.s32 	%p8, %r56, 0;
	@%p8 bra 	$L__BB0_12;
$L__BB0_13:
	setp.eq.s32 	%p9, %r9, 0;
	@%p9 bra 	$L__BB0_22;
	and.b32  	%r17, %r2, 7;
	setp.lt.u32 	%p10, %r9, 8;
	@%p10 bra 	$L__BB0_16;
	shl.b32 	%r44, %r58, 2;
	add.s32 	%r46, %r32, %r44;
	ld.shared.f32 	%f70, [%r46];
	add.f32 	%f71, %f108, %f70;
	ld.shared.f32 	%f72, [%r46+4];
	add.f32 	%f73, %f71, %f72;
	ld.shared.f32 	%f74, [%r46+8];
	add.f32 	%f75, %f73, %f74;
	ld.shared.f32 	%f76, [%r46+12];
	add.f32 	%f77, %f75, %f76;
	ld.shared.f32 	%f78, [%r46+16];
	add.f32 	%f79, %f77, %f78;
	ld.shared.f32 	%f80, [%r46+20];
	add.f32 	%f81, %f79, %f80;
	ld.shared.f32 	%f82, [%r46+24];
	add.f32 	%f83, %f81, %f82;
	ld.shared.f32 	%f84, [%r46+28];
	add.f32 	%f108, %f83, %f84;
	add.s32 	%r58, %r58, 8;
$L__BB0_16:
	setp.eq.s32 	%p11, %r17, 0;
	@%p11 bra 	$L__BB0_22;
	and.b32  	%r20, %r2, 3;
	setp.lt.u32 	%p12, %r17, 4;
	@%p12 bra 	$L__BB0_19;
	shl.b32 	%r47, %r58, 2;
	add.s32 	%r49, %r32, %r47;
	ld.shared.f32 	%f86, [%r49];
	add.f32 	%f87, %f108, %f86;
	ld.shared.f32 	%f88, [%r49+4];
	add.f32 	%f89, %f87, %f88;
	ld.shared.f32 	%f90, [%r49+8];
	add.f32 	%f91, %f89, %f90;
	ld.shared.f32 	%f92, [%r49+12];
	add.f32 	%f108, %f91, %f92;
	add.s32 	%r58, %r58, 4;
$L__BB0_19:
	setp.eq.s32 	%p13, %r20, 0;
	@%p13 bra 	$L__BB0_22;
	shl.b32 	%r50, %r58, 2;
	add.s32 	%r61, %r32, %r50;
	neg.s32 	%r60, %r20;
$L__BB0_21:
	.pragma "nounroll";
	ld.shared.f32 	%f93, [%r61];
	add.f32 	%f108, %f108, %f93;
	add.s32 	%r61, %r61, 4;
	add.s32 	%r60, %r60, 1;
	setp.ne.s32 	%p14, %r60, 0;
	@%p14 bra 	$L__BB0_21;
$L__BB0_22:
	cvt.f64.f32 	%fd4, %f108;
	st.local.u32 	[%rd2], %r1;
	st.local.f64 	[%rd2+8], %fd4;
	mov.u64 	%rd15, $str$2;
	cvta.global.u64 	%rd16, %rd15;
	{ // callseq 2, 0
	.param .b64 param0;
	st.param.b64 	[param0], %rd16;
	.param .b64 param1;
	st.param.b64 	[param1], %rd5;
	.param .b32 retval0;
	call.uni (retval0), 
	vprintf, 
	(
	param0, 
	param1
	);
	ld.param.b32 	%r52, [retval0];
	} // callseq 2
	st.shared.f32 	[_ZZ7softmaxPfS_iE10shared_sum], %f108;
$L__BB0_23:
	setp.ge.s32 	%p15, %r4, %r29;
	bar.sync 	0;
	@%p15 bra 	$L__BB0_25;
	ld.shared.f32 	%f94, [%r8];
	ld.shared.f32 	%f95, [_ZZ7softmaxPfS_iE10shared_sum];
	div.rn.f32 	%f96, %f94, %f95;
	cvta.to.global.u64 	%rd18, %rd3;
	mul.wide.s32 	%rd19, %r4, 4;
	add.s64 	%rd20, %rd18, %rd19;
	st.global.f32 	[%rd20], %f96;
$L__BB0_25:
	ret;

}


// ===== COMPILED SASS (sm_100) =====

	.target	sm_100

	.elftype	@"ET_EXEC"


//--------------------- .note.nv.tkinfo           --------------------------
	.section	.note.nv.tkinfo,"",@"SHT_NOTE"
	.sectionflags	@"SHF_NOTE_NV_TKINFO"
	.tkinfo
        /*0018*/ 	.word	0x00000002
        /*0030*/ 	.string	""
        /*0030*/ 	.string	"ptxas"
        /*0030*/ 	.string	"Cuda compilation tools, release 13.0, V13.0.88"
        /*0030*/ 	.string	"Build cuda_13.0.r13.0/compiler.36424714_0"
        /*0030*/ 	.string	"-arch sm_100 -m 64 "



//--------------------- .note.nv.cuinfo           --------------------------
	.section	.note.nv.cuinfo,"",@"SHT_NOTE"
	.sectionflags	@"SHF_NOTE_NV_CUINFO"
        /*0018*/ 	.short	0x0002
        /*001a*/ 	.short	0x0064
        /*001c*/ 	.short	0x0082
	.zero		2


//--------------------- .nv.info                  --------------------------
	.section	.nv.info,"",@"SHT_CUDA_INFO"
	.align	4


	//----- nvinfo : EIATTR_REGCOUNT
	.align		4
        /*0000*/ 	.byte	0x04, 0x2f
        /*0002*/ 	.short	(.L_4 - .L_3)
	.align		4
.L_3:
        /*0004*/ 	.word	index@(_Z7softmaxPfS_i)
        /*0008*/ 	.word	0x0000001b


	//----- nvinfo : EIATTR_FRAME_SIZE
	.align		4
.L_4:
        /*000c*/ 	.byte	0x04, 0x11
        /*000e*/ 	.short	(.L_6 - .L_5)
	.align		4
.L_5:
        /*0010*/ 	.word	index@($__internal_0_$__cuda_sm3x_div_rn_noftz_f32_slowpath)
        /*0014*/ 	.word	0x00000018


	//----- nvinfo : EIATTR_FRAME_SIZE
	.align		4
.L_6:
        /*0018*/ 	.byte	0x04, 0x11
        /*001a*/ 	.short	(.L_8 - .L_7)
	.align		4
.L_7:
        /*001c*/ 	.word	index@(_Z7softmaxPfS_i)
        /*0020*/ 	.word	0x00000018


	//----- nvinfo : EIATTR_MIN_STACK_SIZE
	.align		4
.L_8:
        /*0024*/ 	.byte	0x04, 0x12
        /*0026*/ 	.short	(.L_10 - .L_9)
	.align		4
.L_9:
        /*0028*/ 	.word	index@(_Z7softmaxPfS_i)
        /*002c*/ 	.word	0x00000018
.L_10:


//--------------------- .nv.compat                --------------------------
	.section	.nv.compat,"",@"SHT_CUDA_COMPAT_INFO"
	.align	4
        /*0000*/ 	.byte	0x02, 0x09, 0x00, 0x00, 0x02, 0x02, 0x01, 0x00, 0x02, 0x05, 0x05, 0x00, 0x03, 0x07, 0x01, 0x01
        /*0010*/ 	.byte	0x02, 0x03, 0x00, 0x00, 0x02, 0x06, 0x01, 0x00, 0x04, 0x0b, 0x08, 0x00, 0x01, 0x00, 0x00, 0x00
        /*0020*/ 	.byte	0x00, 0x00, 0x00, 0x00


//--------------------- .nv.info._Z7softmaxPfS_i  --------------------------
	.section	.nv.info._Z7softmaxPfS_i,"",@"SHT_CUDA_INFO"
	.sectionflags	@""
	.align	4


	//----- nvinfo : EIATTR_CUDA_API_VERSION
	.align		4
        /*0000*/ 	.byte	0x04, 0x37
        /*0002*/ 	.short	(.L_12 - .L_11)
.L_11:
        /*0004*/ 	.word	0x00000082


	//----- nvinfo : EIATTR_KPARAM_INFO
	.align		4
.L_12:
        /*0008*/ 	.byte	0x04, 0x17
        /*000a*/ 	.short	(.L_14 - .L_13)
.L_13:
        /*000c*/ 	.word	0x00000000
        /*0010*/ 	.short	0x0002
        /*0012*/ 	.short	0x0010
        /*0014*/ 	.byte	0x00, 0xf0, 0x11, 0x00


	//----- nvinfo : EIATTR_KPARAM_INFO
	.align		4
.L_14:
        /*0018*/ 	.byte	0x04, 0x17
        /*001a*/ 	.short	(.L_16 - .L_15)
.L_15:
        /*001c*/ 	.word	0x00000000
        /*0020*/ 	.short	0x0001
        /*0022*/ 	.short	0x0008
        /*0024*/ 	.byte	0x00, 0xf5, 0x21, 0x00


	//----- nvinfo : EIATTR_KPARAM_INFO
	.align		4
.L_16:
        /*0028*/ 	.byte	0x04, 0x17
        /*002a*/ 	.short	(.L_18 - .L_17)
.L_17:
        /*002c*/ 	.word	0x00000000
        /*0030*/ 	.short	0x0000
        /*0032*/ 	.short	0x0000
        /*0034*/ 	.byte	0x00, 0xf5, 0x21, 0x00


	//----- nvinfo : EIATTR_SPARSE_MMA_MASK
	.align		4
.L_18:
        /*0038*/ 	.byte	0x03, 0x50
        /*003a*/ 	.short	0x0000


	//----- nvinfo : EIATTR_MAXREG_COUNT
	.align		4
        /*003c*/ 	.byte	0x03, 0x1b
        /*003e*/ 	.short	0x00ff


	//----- nvinfo : EIATTR_NUM_BARRIERS
	.align		4
        /*0040*/ 	.byte	0x02, 0x4c
        /*0042*/ 	.byte	0x01
	.zero		1


	//----- nvinfo : EIATTR_EXTERNS
	.align		4
        /*0044*/ 	.byte	0x04, 0x0f
        /*0046*/ 	.short	(.L_20 - .L_19)


	//   ....[0]....
	.align		4
.L_19:
        /*0048*/ 	.word	index@(vprintf)


	//----- nvinfo : EIATTR_MERCURY_ISA_VERSION
	.align		4
.L_20:
        /*004c*/ 	.byte	0x03, 0x5f
        /*004e*/ 	.short	0x0101


	//----- nvinfo : EIATTR_VRC_CTA_INIT_COUNT
	.align		4
        /*0050*/ 	.byte	0x02, 0x4a
	.zero		1
	.zero		1


	//----- nvinfo : EIATTR_SYSCALL_OFFSETS
	.align		4
        /*0054*/ 	.byte	0x04, 0x46
        /*0056*/ 	.short	(.L_22 - .L_21)


	//   ....[0]....
.L_21:
        /*0058*/ 	.word	0x00000360


	//   ....[1]....
        /*005c*/ 	.word	0x000004e0


	//   ....[2]....
        /*0060*/ 	.word	0x00000aa0


	//----- nvinfo : EIATTR_EXIT_INSTR_OFFSETS
	.align		4
.L_22:
        /*0064*/ 	.byte	0x04, 0x1c
        /*0066*/ 	.short	(.L_24 - .L_23)


	//   ....[0]....
.L_23:
        /*0068*/ 	.word	0x00000b50


	//   ....[1]....
        /*006c*/ 	.word	0x00000cb0


	//----- nvinfo : EIATTR_CRS_STACK_SIZE
	.align		4
.L_24:
        /*0070*/ 	.byte	0x04, 0x1e
        /*0072*/ 	.short	(.L_26 - .L_25)
.L_25:
        /*0074*/ 	.word	0x00000000


	//----- nvinfo : EIATTR_CBANK_PARAM_SIZE
	.align		4
.L_26:
        /*0078*/ 	.byte	0x03, 0x19
        /*007a*/ 	.short	0x0014


	//----- nvinfo : EIATTR_PARAM_CBANK
	.align		4
        /*007c*/ 	.byte	0x04, 0x0a
        /*007e*/ 	.short	(.L_28 - .L_27)
	.align		4
.L_27:
        /*0080*/ 	.word	index@(.nv.constant0._Z7softmaxPfS_i)
        /*0084*/ 	.short	0x0380
        /*0086*/ 	.short	0x0014


	//----- nvinfo : EIATTR_SW_WAR
	.align		4
.L_28:
        /*0088*/ 	.byte	0x04, 0x36
        /*008a*/ 	.short	(.L_30 - .L_29)
.L_29:
        /*008c*/ 	.word	0x00000008
.L_30:


//--------------------- .nv.callgraph             --------------------------
	.section	.nv.callgraph,"",@"SHT_CUDA_CALLGRAPH"
	.align	4
	.sectionentsize	8
	.align		4
        /*0000*/ 	.word	0x00000000
	.align		4
        /*0004*/ 	.word	0xffffffff
	.align		4
        /*0008*/ 	.word	index@(_Z7softmaxPfS_i)
	.align		4
        /*000c*/ 	.word	index@(vprintf)
	.align		4
        /*0010*/ 	.word	0x00000000
	.align		4
        /*0014*/ 	.word	0xfffffffe
	.align		4
        /*0018*/ 	.word	0x00000000
	.align		4
        /*001c*/ 	.word	0xfffffffd
	.align		4
        /*0020*/ 	.word	0x00000000
	.align		4
        /*0024*/ 	.word	0xfffffffc


//--------------------- .nv.constant4             --------------------------
	.section	.nv.constant4,"a",@progbits
	.align	8
	.align		8
.nv.constant4:
        /*0000*/ 	.dword	vprintf
	.align		8
        /*0008*/ 	.dword	$str
	.align		8
        /*0010*/ 	.dword	$str$1
	.align		8
        /*0018*/ 	.dword	$str$2


//--------------------- .text._Z7softmaxPfS_i     --------------------------
	.section	.text._Z7softmaxPfS_i,"ax",@progbits
	.align	128
        .global         _Z7softmaxPfS_i
        .type           _Z7softmaxPfS_i,@function
        .size           _Z7softmaxPfS_i,(.L_x_30 - _Z7softmaxPfS_i)
        .other          _Z7softmaxPfS_i,@"STO_CUDA_ENTRY STV_DEFAULT"
_Z7softmaxPfS_i:
.text._Z7softmaxPfS_i:
[----:B------:R-:W0:Y:S01]  /*0000*/  LDC R1, c[0x0][0x37c] ;  /* 0x0000df00ff017b82 */ /* 0x000e220000000800 */
[----:B------:R-:W1:Y:S01]  /*0010*/  S2R R18, SR_CTAID.X ;  /* 0x0000000000127919 */ /* 0x000e620000002500 */
[----:B------:R-:W2:Y:S01]  /*0020*/  LDCU UR5, c[0x0][0x390] ;  /* 0x00007200ff0577ac */ /* 0x000ea20008000800 */
[----:B0-----:R-:W-:Y:S01]  /*0030*/  VIADD R1, R1, 0xffffffe8 ;  /* 0xffffffe801017836 */ /* 0x001fe20000000000 */
[----:B------:R-:W1:Y:S01]  /*0040*/  S2R R24, SR_TID.X ;  /* 0x0000000000187919 */ /* 0x000e620000002100 */
[----:B------:R-:W0:Y:S01]  /*0050*/  LDCU UR4, c[0x0][0x2f8] ;  /* 0x00005f00ff0477ac */ /* 0x000e220008000800 */
[----:B------:R-:W-:Y:S01]  /*0060*/  IMAD.MOV.U32 R19, RZ, RZ, -0x800001 ;  /* 0xff7fffffff137424 */ /* 0x000fe200078e00ff */
[----:B------:R-:W3:Y:S01]  /*0070*/  LDCU UR6, c[0x0][0x2fc] ;  /* 0x00005f80ff0677ac */ /* 0x000ee20008000800 */
[----:B------:R-:W1:Y:S01]  /*0080*/  LDCU UR39, c[0x0][0x360] ;  /* 0x00006c00ff2777ac */ /* 0x000e620008000800 */
[----:B------:R-:W4:Y:S01]  /*0090*/  LDCU.64 UR36, c[0x0][0x358] ;  /* 0x00006b00ff2477ac */ /* 0x000f220008000a00 */
[----:B--2---:R-:W-:Y:S01]  /*00a0*/  UISETP.GE.AND UP0, UPT, UR5, 0x1, UPT ;  /* 0x000000010500788c */ /* 0x004fe2000bf06270 */
[----:B0-----:R-:W-:-:S04]  /*00b0*/  IADD3 R2, P0, PT, R1, UR4, RZ ;  /* 0x0000000401027c10 */ /* 0x001fc8000ff1e0ff */
[----:B---3--:R-:W-:Y:S01]  /*00c0*/  IADD3.X R16, PT, PT, RZ, UR6, RZ, P0, !PT ;  /* 0x00000006ff107c10 */ /* 0x008fe200087fe4ff */
[----:B-1----:R-:W-:-:S03]  /*00d0*/  IMAD R3, R18, UR39, R24 ;  /* 0x0000002712037c24 */ /* 0x002fc6000f8e0218 */
[----:B----4-:R-:W-:Y:S05]  /*00e0*/  BRA.U !UP0, `(.L_x_0) ;  /* 0x0000000108407547 */ /* 0x010fea000b800000 */
[----:B------:R-:W0:Y:S01]  /*00f0*/  LDC.64 R6, c[0x0][0x380] ;  /* 0x0000e000ff067b82 */ /* 0x000e220000000a00 */
[----:B------:R-:W-:Y:S01]  /*0100*/  IMAD.MOV.U32 R19, RZ, RZ, -0x800001 ;  /* 0xff7fffffff137424 */ /* 0x000fe200078e00ff */
[----:B------:R-:W1:Y:S01]  /*0110*/  LDCU UR5, c[0x0][0x390] ;  /* 0x00007200ff0577ac */ /* 0x000e620008000800 */
[----:B------:R-:W-:-:S05]  /*0120*/  UMOV UR4, URZ ;  /* 0x000000ff00047c82 */ /* 0x000fca0008000000 */
.L_x_3:
[----:B------:R-:W-:Y:S01]  /*0130*/  IADD3 R5, PT, PT, R24, UR4, RZ ;  /* 0x0000000418057c10 */ /* 0x000fe2000fffe0ff */
[----:B------:R-:W-:Y:S01]  /*0140*/  UIADD3 UR4, UPT, UPT, UR39, UR4, URZ ;  /* 0x0000000427047290 */ /* 0x000fe2000fffe0ff */
[----:B------:R-:W-:Y:S02]  /*0150*/  BSSY.RECONVERGENT B0, `(.L_x_1) ;  /* 0x0000008000007945 */ /* 0x000fe40003800200 */
[----:B-1----:R-:W-:Y:S01]  /*0160*/  ISETP.GE.AND P0, PT, R5, UR5, PT ;  /* 0x0000000505007c0c */ /* 0x002fe2000bf06270 */
[----:B------:R-:W-:-:S12]  /*0170*/  UISETP.GE.AND UP0, UPT, UR4, UR5, UPT ;  /* 0x000000050400728c */ /* 0x000fd8000bf06270 */
[----:B------:R-:W-:Y:S05]  /*0180*/  @P0 BRA `(.L_x_2) ;  /* 0x0000000000100947 */ /* 0x000fea0003800000 */
[----:B0-----:R-:W-:-:S06]  /*0190*/  IMAD.WIDE R4, R5, 0x4, R6 ;  /* 0x0000000405047825 */ /* 0x001fcc00078e0206 */
[----:B------:R-:W2:Y:S02]  /*01a0*/  LDG.E R4, desc[UR36][R4.64] ;  /* 0x0000002404047981 */ /* 0x000ea4000c1e1900 */
[----:B--2---:R-:W-:-:S13]  /*01b0*/  FSETP.GT.AND P0, PT, R4, R19, PT ;  /* 0x000000130400720b */ /* 0x004fda0003f04000 */
[----:B------:R-:W-:-:S07]  /*01c0*/  @P0 IMAD.MOV.U32 R19, RZ, RZ, R4 ;  /* 0x000000ffff130224 */ /* 0x000fce00078e0004 */
.L_x_2:
[----:B------:R-:W-:Y:S05]  /*01d0*/  BSYNC.RECONVERGENT B0 ;  /* 0x0000000000007941 */ /* 0x000fea0003800200 */
.L_x_1:
[----:B------:R-:W-:Y:S05]  /*01e0*/  BRA.U !UP0, `(.L_x_3) ;  /* 0xfffffffd08d07547 */ /* 0x000fea000b83ffff */
.L_x_0:
[----:B------:R-:W1:Y:S08]  /*01f0*/  S2UR UR38, SR_CgaCtaId ;  /* 0x00000000002679c3 */ /* 0x000e700000008800 */
[----:B------:R-:W-:Y:S01]  /*0200*/  BAR.SYNC.DEFER_BLOCKING 0x0 ;  /* 0x0000000000007b1d */ /* 0x000fe20000010000 */
[----:B------:R-:W-:-:S05]  /*0210*/  ISETP.GE.AND P0, PT, R3, UR5, PT ;  /* 0x0000000503007c0c */ /* 0x000fca000bf06270 */
[----:B------:R-:W-:Y:S02]  /*0220*/  UMOV UR4, 0x400 ;  /* 0x0000040000047882 */ /* 0x000fe40000000000 */
[----:B-1----:R-:W-:-:S06]  /*0230*/  ULEA UR38, UR38, UR4, 0x18 ;  /* 0x0000000426267291 */ /* 0x002fcc000f8ec0ff */
[----:B------:R-:W-:Y:S01]  /*0240*/  LEA R17, R24, UR38, 0x2 ;  /* 0x0000002618117c11 */ /* 0x000fe2000f8e10ff */
[----:B------:R-:W-:Y:S06]  /*0250*/  @P0 BRA `(.L_x_4) ;  /* 0x0000000000ac0947 */ /* 0x000fec0003800000 */
[----:B------:R-:W1:Y:S01]  /*0260*/  LDC.64 R22, c[0x0][0x380] ;  /* 0x0000e000ff167b82 */ /* 0x000e620000000a00 */
[----:B------:R-:W2:Y:S01]  /*0270*/  F2F.F64.F32 R12, R19 ;  /* 0x00000013000c7310 */ /* 0x000ea20000201800 */
[----:B------:R-:W-:Y:S01]  /*0280*/  MOV R8, 0x0 ;  /* 0x0000000000087802 */ /* 0x000fe20000000f00 */
[----:B------:R-:W3:Y:S01]  /*0290*/  LDCU.64 UR4, c[0x4][0x8] ;  /* 0x01000100ff0477ac */ /* 0x000ee20008000a00 */
[----:B-1----:R-:W-:-:S05]  /*02a0*/  IMAD.WIDE R22, R3, 0x4, R22 ;  /* 0x0000000403167825 */ /* 0x002fca00078e0216 */
[----:B------:R-:W4:Y:S01]  /*02b0*/  LDG.E R0, desc[UR36][R22.64] ;  /* 0x0000002416007981 */ /* 0x000f22000c1e1900 */
[----:B------:R-:W1:Y:S01]  /*02c0*/  LDC.64 R8, c[0x4][R8] ;  /* 0x0100000008087b82 */ /* 0x000e620000000a00 */
[----:B---3--:R-:W-:Y:S01]  /*02d0*/  MOV R4, UR4 ;  /* 0x0000000400047c02 */ /* 0x008fe20008000f00 */
[----:B------:R-:W-:Y:S01]  /*02e0*/  IMAD.U32 R5, RZ, RZ, UR5 ;  /* 0x00000005ff057e24 */ /* 0x000fe2000f8e00ff */
[----:B--2---:R2:W-:Y:S01]  /*02f0*/  STL.64 [R1+0x10], R12 ;  /* 0x0000100c01007387 */ /* 0x0045e20000100a00 */
[----:B0-----:R-:W-:Y:S01]  /*0300*/  MOV R6, R2 ;  /* 0x0000000200067202 */ /* 0x001fe20000000f00 */
[----:B------:R-:W-:Y:S02]  /*0310*/  IMAD.MOV.U32 R7, RZ, RZ, R16 ;  /* 0x000000ffff077224 */ /* 0x000fe400078e0010 */
[----:B------:R2:W-:Y:S01]  /*0320*/  STL [R1], R24 ;  /* 0x0000001801007387 */ /* 0x0005e20000100800 */
[----:B----4-:R-:W0:Y:S03]  /*0330*/  F2F.F64.F32 R10, R0 ;  /* 0x00000000000a7310 */ /* 0x010e260000201800 */
[----:B01----:R2:W-:Y:S02]  /*0340*/  STL.64 [R1+0x8], R10 ;  /* 0x0000080a01007387 */ /* 0x0035e40000100a00 */
[----:B------:R-:W-:-:S07]  /*0350*/  LEPC R20, `(.L_x_5) ;  /* 0x000000001014794e */ /* 0x000fce0000000000 */
[----:B--2---:R-:W-:Y:S05]  /*0360*/  CALL.ABS.NOINC R8 ;  /* 0x0000000008007343 */ /* 0x004fea0003c00000 */
.L_x_5:
[----:B------:R-:W2:Y:S01]  /*0370*/  LDG.E R22, desc[UR36][R22.64] ;  /* 0x0000002416167981 */ /* 0x000ea2000c1e1900 */
[----:B------:R-:W-:Y:S02]  /*0380*/  HFMA2 R3, -RZ, RZ, 0.96630859375, -0.0022525787353515625 ;  /* 0x3bbb989dff037431 */ /* 0x000fe400000001ff */
[----:B------:R-:W-:Y:S01]  /*0390*/  IMAD.MOV.U32 R4, RZ, RZ, 0x437c0000 ;  /* 0x437c0000ff047424 */ /* 0x000fe200078e00ff */
[----:B------:R-:W-:Y:S01]  /*03a0*/  MOV R10, 0x0 ;  /* 0x00000000000a7802 */ /* 0x000fe20000000f00 */
[----:B------:R0:W-:Y:S01]  /*03b0*/  STL [R1], R24 ;  /* 0x0000001801007387 */ /* 0x0001e20000100800 */
[----:B------:R-:W1:Y:S01]  /*03c0*/  LDCU.64 UR4, c[0x4][0x10] ;  /* 0x01000200ff0477ac */ /* 0x000e620008000a00 */
[----:B------:R-:W-:Y:S01]  /*03d0*/  IMAD.MOV.U32 R6, RZ, RZ, R2 ;  /* 0x000000ffff067224 */ /* 0x000fe200078e0002 */
[----:B------:R-:W-:Y:S02]  /*03e0*/  MOV R7, R16 ;  /* 0x0000001000077202 */ /* 0x000fe40000000f00 */
[----:B------:R-:W3:Y:S01]  /*03f0*/  LDC.64 R10, c[0x4][R10] ;  /* 0x010000000a0a7b82 */ /* 0x000ee20000000a00 */
[----:B--2---:R-:W-:-:S04]  /*0400*/  FADD R0, R22, -R19 ;  /* 0x8000001316007221 */ /* 0x004fc80000000000 */
[----:B------:R-:W-:-:S04]  /*0410*/  FFMA.SAT R3, R0, R3, 0.5 ;  /* 0x3f00000000037423 */ /* 0x000fc80000002003 */
[----:B------:R-:W-:Y:S01]  /*0420*/  FFMA.RM R3, R3, R4, 12582913 ;  /* 0x4b40000103037423 */ /* 0x000fe20000004004 */
[----:B-1----:R-:W-:-:S03]  /*0430*/  IMAD.U32 R4, RZ, RZ, UR4 ;  /* 0x00000004ff047e24 */ /* 0x002fc6000f8e00ff */
[C---:B------:R-:W-:Y:S01]  /*0440*/  FADD R5, R3.reuse, -12583039 ;  /* 0xcb40007f03057421 */ /* 0x040fe20000000000 */
[----:B------:R-:W-:-:S03]  /*0450*/  SHF.L.U32 R3, R3, 0x17, RZ ;  /* 0x0000001703037819 */ /* 0x000fc600000006ff */
[----:B------:R-:W-:-:S04]  /*0460*/  FFMA R5, R0, 1.4426950216293334961, -R5 ;  /* 0x3fb8aa3b00057823 */ /* 0x000fc80000000805 */
[----:B------:R-:W-:Y:S01]  /*0470*/  FFMA R0, R0, 1.925963033500011079e-08, R5 ;  /* 0x32a5706000007823 */ /* 0x000fe20000000005 */
[----:B------:R-:W-:-:S05]  /*0480*/  MOV R5, UR5 ;  /* 0x0000000500057c02 */ /* 0x000fca0008000f00 */
[----:B------:R-:W1:Y:S02]  /*0490*/  MUFU.EX2 R0, R0 ;  /* 0x0000000000007308 */ /* 0x000e640000000800 */
[----:B-1----:R-:W-:-:S06]  /*04a0*/  FMUL R22, R3, R0 ;  /* 0x0000000003167220 */ /* 0x002fcc0000400000 */
[----:B------:R-:W1:Y:S02]  /*04b0*/  F2F.F64.F32 R8, R22 ;  /* 0x0000001600087310 */ /* 0x000e640000201800 */
[----:B-1-3--:R0:W-:Y:S02]  /*04c0*/  STL.64 [R1+0x8], R8 ;  /* 0x0000080801007387 */ /* 0x00a1e40000100a00 */
[----:B------:R-:W-:-:S07]  /*04d0*/  LEPC R20, `(.L_x_6) ;  /* 0x000000001014794e */ /* 0x000fce0000000000 */
[----:B0-----:R-:W-:Y:S05]  /*04e0*/  CALL.ABS.NOINC R10 ;  /* 0x000000000a007343 */ /* 0x001fea0003c00000 */
.L_x_6:
[----:B------:R2:W-:Y:S01]  /*04f0*/  STS [R17], R22 ;  /* 0x0000001611007388 */ /* 0x0005e20000000800 */
[----:B------:R-:W-:Y:S05]  /*0500*/  BRA `(.L_x_7) ;  /* 0x0000000000047947 */ /* 0x000fea0003800000 */
.L_x_4:
[----:B------:R1:W-:Y:S02]  /*0510*/  STS [R17], RZ ;  /* 0x000000ff11007388 */ /* 0x0003e40000000800 */
.L_x_7:
[----:B------:R-:W-:Y:S01]  /*0520*/  ISETP.NE.AND P0, PT, R24, RZ, PT ;  /* 0x000000ff1800720c */ /* 0x000fe20003f05270 */
[----:B------:R-:W-:Y:S05]  /*0530*/  WARPSYNC.ALL ;  /* 0x0000000000007948 */ /* 0x000fea0003800000 */
[----:B------:R-:W-:Y:S07]  /*0540*/  BAR.SYNC.DEFER_BLOCKING 0x0 ;  /* 0x0000000000007b1d */ /* 0x000fee0000010000 */
[----:B------:R-:W-:Y:S05]  /*0550*/  @P0 BRA `(.L_x_8) ;  /* 0x0000000400640947 */ /* 0x000fea0003800000 */
[----:B------:R-:W-:Y:S01]  /*0560*/  UISETP.GE.U32.AND UP1, UPT, UR39, 0x10, UPT ;  /* 0x000000102700788c */ /* 0x000fe2000bf26070 */
[----:B------:R-:W-:Y:S01]  /*0570*/  IMAD.MOV.U32 R23, RZ, RZ, RZ ;  /* 0x000000ffff177224 */ /* 0x000fe200078e00ff */
[----:B------:R-:W-:Y:S01]  /*0580*/  ULOP3.LUT UR6, UR39, 0xf, URZ, 0xc0, !UPT ;  /* 0x0000000f27067892 */ /* 0x000fe2000f8ec0ff */
[----:B------:R-:W-:-:S03]  /*0590*/  UMOV UR4, URZ ;  /* 0x000000ff00047c82 */ /* 0x000fc60008000000 */
[----:B------:R-:W-:-:S03]  /*05a0*/  UISETP.NE.AND UP0, UPT, UR6, URZ, UPT ;  /* 0x000000ff0600728c */ /* 0x000fc6000bf05270 */
[----:B------:R-:W-:Y:S08]  /*05b0*/  BRA.U !UP1, `(.L_x_9) ;  /* 0x0000000109747547 */ /* 0x000ff0000b800000 */
[----:B------:R-:W-:Y:S01]  /*05c0*/  HFMA2 R23, -RZ, RZ, 0, 0 ;  /* 0x00000000ff177431 */ /* 0x000fe200000001ff */
[----:B------:R-:W-:Y:S02]  /*05d0*/  ULOP3.LUT UR5, UR39, 0xfffffff0, URZ, 0xc0, !UPT ;  /* 0xfffffff027057892 */ /* 0x000fe4000f8ec0ff */
[----:B------:R-:W-:Y:S02]  /*05e0*/  ULOP3.LUT UR4, UR39, 0x7f0, URZ, 0xc0, !UPT ;  /* 0x000007f027047892 */ /* 0x000fe4000f8ec0ff */
[----:B------:R-:W-:Y:S02]  /*05f0*/  UIADD3 UR7, UPT, UPT, UR38, 0x20, URZ ;  /* 0x0000002026077890 */ /* 0x000fe4000fffe0ff */
[----:B------:R-:W-:-:S12]  /*0600*/  UIADD3 UR5, UPT, UPT, -UR5, URZ, URZ ;  /* 0x000000ff05057290 */ /* 0x000fd8000fffe1ff */
.L_x_10:
[----:B0-----:R-:W0:Y:S01]  /*0610*/  LDS.128 R4, [UR7+-0x20] ;  /* 0xffffe007ff047984 */ /* 0x001e220008000c00 */
[----:B------:R-:W-:-:S03]  /*0620*/  UIADD3 UR5, UPT, UPT, UR5, 0x10, URZ ;  /* 0x0000001005057890 */ /* 0x000fc6000fffe0ff */
[----:B------:R-:W3:Y:S01]  /*0630*/  LDS.128 R8, [UR7+-0x10] ;  /* 0xfffff007ff087984 */ /* 0x000ee20008000c00 */
[----:B------:R-:W-:-:S03]  /*0640*/  UISETP.NE.AND UP1, UPT, UR5, URZ, UPT ;  /* 0x000000ff0500728c */ /* 0x000fc6000bf25270 */
[----:B------:R-:W4:Y:S01]  /*0650*/  LDS.128 R12, [UR7] ;  /* 0x00000007ff0c7984 */ /* 0x000f220008000c00 */
[----:B0-----:R-:W-:-:S03]  /*0660*/  FADD R4, R4, R23 ;  /* 0x0000001704047221 */ /* 0x001fc60000000000 */
[----:B--2---:R-:W0:Y:S01]  /*0670*/  LDS.128 R20, [UR7+0x10] ;  /* 0x00001007ff147984 */ /* 0x004e220008000c00 */
[----:B------:R-:W-:Y:S01]  /*0680*/  UIADD3 UR7, UPT, UPT, UR7, 0x40, URZ ;  /* 0x0000004007077890 */ /* 0x000fe2000fffe0ff */
[----:B------:R-:W-:-:S04]  /*0690*/  FADD R5, R4, R5 ;  /* 0x0000000504057221 */ /* 0x000fc80000000000 */
[----:B------:R-:W-:-:S04]  /*06a0*/  FADD R6, R5, R6 ;  /* 0x0000000605067221 */ /* 0x000fc80000000000 */
[----:B------:R-:W-:-:S04]  /*06b0*/  FADD R7, R6, R7 ;  /* 0x0000000706077221 */ /* 0x000fc80000000000 */
[----:B---3--:R-:W-:-:S04]  /*06c0*/  FADD R8, R7, R8 ;  /* 0x0000000807087221 */ /* 0x008fc80000000000 */
[----:B------:R-:W-:-:S04]  /*06d0*/  FADD R9, R8, R9 ;  /* 0x0000000908097221 */ /* 0x000fc80000000000 */
[----:B------:R-:W-:-:S04]  /*06e0*/  FADD R10, R9, R10 ;  /* 0x0000000a090a7221 */ /* 0x000fc80000000000 */
[----:B------:R-:W-:-:S04]  /*06f0*/  FADD R11, R10, R11 ;  /* 0x0000000b0a0b7221 */ /* 0x000fc80000000000 */
[----:B----4-:R-:W-:-:S04]  /*0700*/  FADD R12, R11, R12 ;  /* 0x0000000c0b0c7221 */ /* 0x010fc80000000000 */
[----:B------:R-:W-:-:S04]  /*0710*/  FADD R13, R12, R13 ;  /* 0x0000000d0c0d7221 */ /* 0x000fc80000000000 */
[----:B------:R-:W-:-:S04]  /*0720*/  FADD R14, R13, R14 ;  /* 0x0000000e0d0e7221 */ /* 0x000fc80000000000 */
[----:B------:R-:W-:-:S04]  /*0730*/  FADD R15, R14, R15 ;  /* 0x0000000f0e0f7221 */ /* 0x000fc80000000000 */
[----:B0-----:R-:W-:-:S04]  /*0740*/  FADD R20, R15, R20 ;  /* 0x000000140f147221 */ /* 0x001fc80000000000 */
[----:B------:R-:W-:-:S04]  /*0750*/  FADD R21, R20, R21 ;  /* 0x0000001514157221 */ /* 0x000fc80000000000 */
[----:B------:R-:W-:-:S04]  /*0760*/  FADD R22, R21, R22 ;  /* 0x0000001615167221 */ /* 0x000fc80000000000 */
[----:B------:R-:W-:Y:S01]  /*0770*/  FADD R23, R22, R23 ;  /* 0x0000001716177221 */ /* 0x000fe20000000000 */
[----:B------:R-:W-:Y:S06]  /*0780*/  BRA.U UP1, `(.L_x_10) ;  /* 0xfffffffd01a07547 */ /* 0x000fec000b83ffff */
.L_x_9:
[----:B------:R-:W-:Y:S05]  /*0790*/  BRA.U !UP0, `(.L_x_11) ;  /* 0x0000000108947547 */ /* 0x000fea000b800000 */
[----:B------:R-:W-:Y:S02]  /*07a0*/  UISETP.GE.U32.AND UP0, UPT, UR6, 0x8, UPT ;  /* 0x000000080600788c */ /* 0x000fe4000bf06070 */
[----:B------:R-:W-:-:S04]  /*07b0*/  ULOP3.LUT UR7, UR39, 0x7, URZ, 0xc0, !UPT ;  /* 0x0000000727077892 */ /* 0x000fc8000f8ec0ff */
[----:B------:R-:W-:-:S03]  /*07c0*/  UISETP.NE.AND UP1, UPT, UR7, URZ, UPT ;  /* 0x000000ff0700728c */ /* 0x000fc6000bf25270 */
[----:B------:R-:W-:Y:S08]  /*07d0*/  BRA.U !UP0, `(.L_x_12) ;  /* 0x0000000108307547 */ /* 0x000ff0000b800000 */
[----:B------:R-:W-:Y:S02]  /*07e0*/  ULEA UR5, UR4, UR38, 0x2 ;  /* 0x0000002604057291 */ /* 0x000fe4000f8e10ff */
[----:B------:R-:W-:-:S07]  /*07f0*/  UIADD3 UR4, UPT, UPT, UR4, 0x8, URZ ;  /* 0x0000000804047890 */ /* 0x000fce000fffe0ff */
[----:B0-----:R-:W0:Y:S04]  /*0800*/  LDS.128 R4, [UR5] ;  /* 0x00000005ff047984 */ /* 0x001e280008000c00 */
[----:B------:R-:W3:Y:S01]  /*0810*/  LDS.128 R8, [UR5+0x10] ;  /* 0x00001005ff087984 */ /* 0x000ee20008000c00 */
[----:B0-----:R-:W-:-:S04]  /*0820*/  FADD R4, R23, R4 ;  /* 0x0000000417047221 */ /* 0x001fc80000000000 */
[----:B------:R-:W-:-:S04]  /*0830*/  FADD R5, R4, R5 ;  /* 0x0000000504057221 */ /* 0x000fc80000000000 */
[----:B------:R-:W-:-:S04]  /*0840*/  FADD R6, R5, R6 ;  /* 0x0000000605067221 */ /* 0x000fc80000000000 */
[----:B------:R-:W-:-:S04]  /*0850*/  FADD R7, R6, R7 ;  /* 0x0000000706077221 */ /* 0x000fc80000000000 */
[----:B---3--:R-:W-:-:S04]  /*0860*/  FADD R8, R7, R8 ;  /* 0x0000000807087221 */ /* 0x008fc80000000000 */
[----:B------:R-:W-:-:S04]  /*0870*/  FADD R9, R8, R9 ;  /* 0x0000000908097221 */ /* 0x000fc80000000000 */
[----:B------:R-:W-:-:S04]  /*0880*/  FADD R10, R9, R10 ;  /* 0x0000000a090a7221 */ /* 0x000fc80000000000 */
[----:B------:R-:W-:-:S07]  /*0890*/  FADD R23, R10, R11 ;  /* 0x0000000b0a177221 */ /* 0x000fce0000000000 */
.L_x_12:
[----:B------:R-:W-:Y:S05]  /*08a0*/  BRA.U !UP1, `(.L_x_11) ;  /* 0x0000000109507547 */ /* 0x000fea000b800000 */
[----:B------:R-:W-:Y:S02]  /*08b0*/  UISETP.GE.U32.AND UP0, UPT, UR7, 0x4, UPT ;  /* 0x000000040700788c */ /* 0x000fe4000bf06070 */
[----:B------:R-:W-:-:S04]  /*08c0*/  ULOP3.LUT UR5, UR39, 0x3, URZ, 0xc0, !UPT ;  /* 0x0000000327057892 */ /* 0x000fc8000f8ec0ff */
[----:B------:R-:W-:-:S03]  /*08d0*/  UISETP.NE.AND UP1, UPT, UR5, URZ, UPT ;  /* 0x000000ff0500728c */ /* 0x000fc6000bf25270 */
[----:B------:R-:W-:Y:S08]  /*08e0*/  BRA.U !UP0, `(.L_x_13) ;  /* 0x00000001081c7547 */ /* 0x000ff0000b800000 */
[----:B------:R-:W-:Y:S02]  /*08f0*/  ULEA UR6, UR4, UR38, 0x2 ;  /* 0x0000002604067291 */ /* 0x000fe4000f8e10ff */
[----:B------:R-:W-:-:S07]  /*0900*/  UIADD3 UR4, UPT, UPT, UR4, 0x4, URZ ;  /* 0x0000000404047890 */ /* 0x000fce000fffe0ff */
[----:B0-----:R-:W0:Y:S02]  /*0910*/  LDS.128 R4, [UR6] ;  /* 0x00000006ff047984 */ /* 0x001e240008000c00 */
[----:B0-----:R-:W-:-:S04]  /*0920*/  FADD R4, R23, R4 ;  /* 0x0000000417047221 */ /* 0x001fc80000000000 */
[----:B------:R-:W-:-:S04]  /*0930*/  FADD R5, R4, R5 ;  /* 0x0000000504057221 */ /* 0x000fc80000000000 */
[----:B------:R-:W-:-:S04]  /*0940*/  FADD R6, R5, R6 ;  /* 0x0000000605067221 */ /* 0x000fc80000000000 */
[----:B------:R-:W-:-:S07]  /*0950*/  FADD R23, R6, R7 ;  /* 0x0000000706177221 */ /* 0x000fce0000000000 */
.L_x_13:
[----:B------:R-:W-:Y:S05]  /*0960*/  BRA.U !UP1, `(.L_x_11) ;  /* 0x0000000109207547 */ /* 0x000fea000b800000 */
[----:B------:R-:W-:Y:S02]  /*0970*/  ULEA UR4, UR4, UR38, 0x2 ;  /* 0x0000002604047291 */ /* 0x000fe4000f8e10ff */
[----:B------:R-:W-:-:S12]  /*0980*/  UIADD3 UR5, UPT, UPT, -UR5, URZ, URZ ;  /* 0x000000ff05057290 */ /* 0x000fd8000fffe1ff */
.L_x_14:
[----:B------:R-:W3:Y:S01]  /*0990*/  LDS R0, [UR4] ;  /* 0x00000004ff007984 */ /* 0x000ee20008000800 */
[----:B------:R-:W-:Y:S02]  /*09a0*/  UIADD3 UR5, UPT, UPT, UR5, 0x1, URZ ;  /* 0x0000000105057890 */ /* 0x000fe4000fffe0ff */
[----:B------:R-:W-:Y:S02]  /*09b0*/  UIADD3 UR4, UPT, UPT, UR4, 0x4, URZ ;  /* 0x0000000404047890 */ /* 0x000fe4000fffe0ff */
[----:B------:R-:W-:Y:S01]  /*09c0*/  UISETP.NE.AND UP0, UPT, UR5, URZ, UPT ;  /* 0x000000ff0500728c */ /* 0x000fe2000bf05270 */
[----:B---3--:R-:W-:-:S08]  /*09d0*/  FADD R23, R0, R23 ;  /* 0x0000001700177221 */ /* 0x008fd00000000000 */
[----:B------:R-:W-:Y:S05]  /*09e0*/  BRA.U UP0, `(.L_x_14) ;  /* 0xfffffffd00e87547 */ /* 0x000fea000b83ffff */
.L_x_11:
[----:B------:R-:W3:Y:S01]  /*09f0*/  F2F.F64.F32 R8, R23 ;  /* 0x0000001700087310 */ /* 0x000ee20000201800 */
[----:B------:R-:W-:Y:S01]  /*0a00*/  MOV R0, 0x0 ;  /* 0x0000000000007802 */ /* 0x000fe20000000f00 */
[----:B------:R4:W-:Y:S01]  /*0a10*/  STL [R1], R18 ;  /* 0x0000001201007387 */ /* 0x0009e20000100800 */
[----:B------:R-:W5:Y:S01]  /*0a20*/  LDCU.64 UR4, c[0x4][0x18] ;  /* 0x01000300ff0477ac */ /* 0x000f620008000a00 */
[----:B0-----:R-:W-:Y:S01]  /*0a30*/  IMAD.MOV.U32 R6, RZ, RZ, R2 ;  /* 0x000000ffff067224 */ /* 0x001fe200078e0002 */
[----:B------:R4:W0:Y:S01]  /*0a40*/  LDC.64 R10, c[0x4][R0] ;  /* 0x01000000000a7b82 */ /* 0x0008220000000a00 */
[----:B------:R-:W-:Y:S01]  /*0a50*/  MOV R7, R16 ;  /* 0x0000001000077202 */ /* 0x000fe20000000f00 */
[----:B---3--:R4:W-:Y:S01]  /*0a60*/  STL.64 [R1+0x8], R8 ;  /* 0x0000080801007387 */ /* 0x0089e20000100a00 */
[----:B-----5:R-:W-:Y:S01]  /*0a70*/  IMAD.U32 R4, RZ, RZ, UR4 ;  /* 0x00000004ff047e24 */ /* 0x020fe2000f8e00ff */
[----:B------:R-:W-:-:S07]  /*0a80*/  MOV R5, UR5 ;  /* 0x0000000500057c02 */ /* 0x000fce0008000f00 */
[----:B------:R-:W-:-:S07]  /*0a90*/  LEPC R20, `(.L_x_15) ;  /* 0x000000001014794e */ /* 0x000fce0000000000 */
[----:B012-4-:R-:W-:Y:S05]  /*0aa0*/  CALL.ABS.NOINC R10 ;  /* 0x000000000a007343 */ /* 0x017fea0003c00000 */
.L_x_15:
[----:B------:R-:W0:Y:S01]  /*0ab0*/  S2UR UR5, SR_CgaCtaId ;  /* 0x00000000000579c3 */ /* 0x000e220000008800 */
[----:B------:R-:W-:Y:S02]  /*0ac0*/  UMOV UR4, 0x400 ;  /* 0x0000040000047882 */ /* 0x000fe40000000000 */
[----:B0-----:R-:W-:-:S09]  /*0ad0*/  ULEA UR4, UR5, UR4, 0x18 ;  /* 0x0000000405047291 */ /* 0x001fd2000f8ec0ff */
[----:B------:R3:W-:Y:S03]  /*0ae0*/  STS [UR4+0x1000], R23 ;  /* 0x00100017ff007988 */ /* 0x0007e60008000804 */
.L_x_8:
[----:B------:R-:W4:Y:S01]  /*0af0*/  S2R R3, SR_TID.X ;  /* 0x0000000000037919 */ /* 0x000f220000002100 */
[----:B------:R-:W5:Y:S01]  /*0b00*/  LDCU UR4, c[0x0][0x390] ;  /* 0x00007200ff0477ac */ /* 0x000f620008000800 */
[----:B----4-:R-:W-:-:S05]  /*0b10*/  IMAD R18, R18, UR39, R3 ;  /* 0x0000002712127c24 */ /* 0x010fca000f8e0203 */
[----:B-----5:R-:W-:Y:S01]  /*0b20*/  ISETP.GE.AND P0, PT, R18, UR4, PT ;  /* 0x0000000412007c0c */ /* 0x020fe2000bf06270 */
[----:B------:R-:W-:Y:S05]  /*0b30*/  WARPSYNC.ALL ;  /* 0x0000000000007948 */ /* 0x000fea0003800000 */
[----:B------:R-:W-:Y:S07]  /*0b40*/  BAR.SYNC.DEFER_BLOCKING 0x0 ;  /* 0x0000000000007b1d */ /* 0x000fee0000010000 */
[----:B------:R-:W-:Y:S05]  /*0b50*/  @P0 EXIT ;  /* 0x000000000000094d */ /* 0x000fea0003800000 */
[----:B------:R-:W4:Y:S01]  /*0b60*/  S2UR UR5, SR_CgaCtaId ;  /* 0x00000000000579c3 */ /* 0x000f220000008800 */
[----:B------:R-:W-:Y:S01]  /*0b70*/  UMOV UR4, 0x400 ;  /* 0x0000040000047882 */ /* 0x000fe20000000000 */
[----:B-12---:R-:W-:Y:S01]  /*0b80*/  LDS R17, [R17] ;  /* 0x0000000011117984 */ /* 0x006fe20000000800 */
[----:B------:R-:W-:Y:S01]  /*0b90*/  BSSY.RECONVERGENT B0, `(.L_x_16) ;  /* 0x000000e000007945 */ /* 0x000fe20003800200 */
[----:B----4-:R-:W-:-:S09]  /*0ba0*/  ULEA UR4, UR5, UR4, 0x18 ;  /* 0x0000000405047291 */ /* 0x010fd2000f8ec0ff */
[----:B------:R-:W1:Y:S02]  /*0bb0*/  LDS R0, [UR4+0x1000] ;  /* 0x00100004ff007984 */ /* 0x000e640008000800 */
[----:B-1----:R-:W1:Y:S08]  /*0bc0*/  MUFU.RCP R3, R0 ;  /* 0x0000000000037308 */ /* 0x002e700000001000 */
[----:B------:R-:W2:Y:S01]  /*0bd0*/  FCHK P0, R17, R0 ;  /* 0x0000000011007302 */ /* 0x000ea20000000000 */
[----:B-1----:R-:W-:-:S04]  /*0be0*/  FFMA R2, -R0, R3, 1 ;  /* 0x3f80000000027423 */ /* 0x002fc80000000103 */
[----:B------:R-:W-:-:S04]  /*0bf0*/  FFMA R2, R3, R2, R3 ;  /* 0x0000000203027223 */ /* 0x000fc80000000003 */
[----:B------:R-:W-:-:S04]  /*0c00*/  FFMA R3, R17, R2, RZ ;  /* 0x0000000211037223 */ /* 0x000fc800000000ff */
[----:B------:R-:W-:-:S04]  /*0c10*/  FFMA R4, -R0, R3, R17 ;  /* 0x0000000300047223 */ /* 0x000fc80000000111 */
[----:B------:R-:W-:Y:S01]  /*0c20*/  FFMA R5, R2, R4, R3 ;  /* 0x0000000402057223 */ /* 0x000fe20000000003 */
[----:B--2---:R-:W-:Y:S06]  /*0c30*/  @!P0 BRA `(.L_x_17) ;  /* 0x00000000000c8947 */ /* 0x004fec0003800000 */
[----:B------:R-:W-:-:S07]  /*0c40*/  MOV R2, 0xc60 ;  /* 0x00000c6000027802 */ /* 0x000fce0000000f00 */
[----:B0--3--:R-:W-:Y:S05]  /*0c50*/  CALL.REL.NOINC `($__internal_0_$__cuda_sm3x_div_rn_noftz_f32_slowpath) ;  /* 0x0000000000187944 */ /* 0x009fea0003c00000 */
[----:B------:R-:W-:-:S07]  /*0c60*/  IMAD.MOV.U32 R5, RZ, RZ, R0 ;  /* 0x000000ffff057224 */ /* 0x000fce00078e0000 */
.L_x_17:
[----:B------:R-:W-:Y:S05]  /*0c70*/  BSYNC.RECONVERGENT B0 ;  /* 0x0000000000007941 */ /* 0x000fea0003800200 */
.L_x_16:
[----:B------:R-:W1:Y:S02]  /*0c80*/  LDC.64 R2, c[0x0][0x388] ;  /* 0x0000e200ff027b82 */ /* 0x000e640000000a00 */
[----:B-1----:R-:W-:-:S05]  /*0c90*/  IMAD.WIDE R18, R18, 0x4, R2 ;  /* 0x0000000412127825 */ /* 0x002fca00078e0202 */
[----:B------:R-:W-:Y:S01]  /*0ca0*/  STG.E desc[UR36][R18.64], R5 ;  /* 0x0000000512007986 */ /* 0x000fe2000c101924 */
[----:B------:R-:W-:Y:S05]  /*0cb0*/  EXIT ;  /* 0x000000000000794d */ /* 0x000fea0003800000 */
        .weak           $__internal_0_$__cuda_sm3x_div_rn_noftz_f32_slowpath
        .type           $__internal_0_$__cuda_sm3x_div_rn_noftz_f32_slowpath,@function
        .size           $__internal_0_$__cuda_sm3x_div_rn_noftz_f32_slowpath,(.L_x_30 - $__internal_0_$__cuda_sm3x_div_rn_noftz_f32_slowpath)
$__internal_0_$__cuda_sm3x_div_rn_noftz_f32_slowpath:
[--C-:B------:R-:W-:Y:S01]  /*0cc0*/  SHF.R.U32.HI R4, RZ, 0x17, R0.reuse ;  /* 0x00000017ff047819 */ /* 0x100fe20000011600 */
[----:B------:R-:W-:Y:S01]  /*0cd0*/  BSSY.RECONVERGENT B1, `(.L_x_18) ;  /* 0x0000064000017945 */ /* 0x000fe20003800200 */
[----:B------:R-:W-:Y:S01]  /*0ce0*/  SHF.R.U32.HI R3, RZ, 0x17, R17 ;  /* 0x00000017ff037819 */ /* 0x000fe20000011611 */
[----:B------:R-:W-:Y:S01]  /*0cf0*/  IMAD.MOV.U32 R6, RZ, RZ, R0 ;  /* 0x000000ffff067224 */ /* 0x000fe200078e0000 */
[----:B------:R-:W-:Y:S02]  /*0d00*/  LOP3.LUT R4, R4, 0xff, RZ, 0xc0, !PT ;  /* 0x000000ff04047812 */ /* 0x000fe400078ec0ff */
[----:B------:R-:W-:Y:S02]  /*0d10*/  LOP3.LUT R3, R3, 0xff, RZ, 0xc0, !PT ;  /* 0x000000ff03037812 */ /* 0x000fe400078ec0ff */
[----:B------:R-:W-:Y:S02]  /*0d20*/  IADD3 R9, PT, PT, R4, -0x1, RZ ;  /* 0xffffffff04097810 */ /* 0x000fe40007ffe0ff */
[----:B------:R-:W-:Y:S01]  /*0d30*/  MOV R5, R17 ;  /* 0x0000001100057202 */ /* 0x000fe20000000f00 */
[----:B------:R-:W-:Y:S01]  /*0d40*/  VIADD R8, R3, 0xffffffff ;  /* 0xffffffff03087836 */ /* 0x000fe20000000000 */
[----:B------:R-:W-:-:S04]  /*0d50*/  ISETP.GT.U32.AND P0, PT, R9, 0xfd, PT ;  /* 0x000000fd0900780c */ /* 0x000fc80003f04070 */
[----:B------:R-:W-:-:S13]  /*0d60*/  ISETP.GT.U32.OR P0, PT, R8, 0xfd, P0 ;  /* 0x000000fd0800780c */ /* 0x000fda0000704470 */
[----:B------:R-:W-:Y:S01]  /*0d70*/  @!P0 MOV R7, RZ ;  /* 0x000000ff00078202 */ /* 0x000fe20000000f00 */
[----:B------:R-:W-:Y:S06]  /*0d80*/  @!P0 BRA `(.L_x_19) ;  /* 0x00000000005c8947 */ /* 0x000fec0003800000 */
[----:B------:R-:W-:Y:S02]  /*0d90*/  FSETP.GTU.FTZ.AND P0, PT, |R17|, +INF , PT ;  /* 0x7f8000001100780b */ /* 0x000fe40003f1c200 */
[----:B------:R-:W-:-:S04]  /*0da0*/  FSETP.GTU.FTZ.AND P1, PT, |R0|, +INF , PT ;  /* 0x7f8000000000780b */ /* 0x000fc80003f3c200 */
[----:B------:R-:W-:-:S13]  /*0db0*/  PLOP3.LUT P0, PT, P0, P1, PT, 0xf8, 0x8f ;  /* 0x00000000008f781c */ /* 0x000fda0000703f70 */
[----:B------:R-:W-:Y:S05]  /*0dc0*/  @P0 BRA `(.L_x_20) ;  /* 0x00000004004c0947 */ /* 0x000fea0003800000 */
[----:B------:R-:W-:-:S13]  /*0dd0*/  LOP3.LUT P0, RZ, R6, 0x7fffffff, R5, 0xc8, !PT ;  /* 0x7fffffff06ff7812 */ /* 0x000fda000780c805 */
[----:B------:R-:W-:Y:S05]  /*0de0*/  @!P0 BRA `(.L_x_21) ;  /* 0x00000004003c8947 */ /* 0x000fea0003800000 */
[C---:B------:R-:W-:Y:S02]  /*0df0*/  FSETP.NEU.FTZ.AND P2, PT, |R17|.reuse, +INF , PT ;  /* 0x7f8000001100780b */ /* 0x040fe40003f5d200 */
[----:B------:R-:W-:Y:S02]  /*0e00*/  FSETP.NEU.FTZ.AND P1, PT, |R0|, +INF , PT ;  /* 0x7f8000000000780b */ /* 0x000fe40003f3d200 */
[----:B------:R-:W-:-:S11]  /*0e10*/  FSETP.NEU.FTZ.AND P0, PT, |R17|, +INF , PT ;  /* 0x7f8000001100780b */ /* 0x000fd60003f1d200 */
[----:B------:R-:W-:Y:S05]  /*0e20*/  @!P1 BRA !P2, `(.L_x_21) ;  /* 0x00000004002c9947 */ /* 0x000fea0005000000 */
[----:B------:R-:W-:-:S04]  /*0e30*/  LOP3.LUT P2, RZ, R5, 0x7fffffff, RZ, 0xc0, !PT ;  /* 0x7fffffff05ff7812 */ /* 0x000fc8000784c0ff */
[----:B------:R-:W-:-:S13]  /*0e40*/  PLOP3.LUT P1, PT, P1, P2, PT, 0x2f, 0xf2 ;  /* 0x0000000000f2781c */ /* 0x000fda0000f24577 */
[----:B------:R-:W-:Y:S05]  /*0e50*/  @P1 BRA `(.L_x_22) ;  /* 0x0000000400181947 */ /* 0x000fea0003800000 */
[----:B------:R-:W-:-:S04]  /*0e60*/  LOP3.LUT P1, RZ, R6, 0x7fffffff, RZ, 0xc0, !PT ;  /* 0x7fffffff06ff7812 */ /* 0x000fc8000782c0ff */
[----:B------:R-:W-:-:S13]  /*0e70*/  PLOP3.LUT P0, PT, P0, P1, PT, 0x2f, 0xf2 ;  /* 0x0000000000f2781c */ /* 0x000fda0000702577 */
[----:B------:R-:W-:Y:S05]  /*0e80*/  @P0 BRA `(.L_x_23) ;  /* 0x0000000400000947 */ /* 0x000fea0003800000 */
[----:B------:R-:W-:Y:S02]  /*0e90*/  ISETP.GE.AND P0, PT, R8, RZ, PT ;  /* 0x000000ff0800720c */ /* 0x000fe40003f06270 */
[----:B------:R-:W-:-:S11]  /*0ea0*/  ISETP.GE.AND P1, PT, R9, RZ, PT ;  /* 0x000000ff0900720c */ /* 0x000fd60003f26270 */
[----:B------:R-:W-:Y:S01]  /*0eb0*/  @P0 IMAD.MOV.U32 R7, RZ, RZ, RZ ;  /* 0x000000ffff070224 */ /* 0x000fe200078e00ff */
[----:B------:R-:W-:Y:S01]  /*0ec0*/  @!P0 MOV R7, 0xffffffc0 ;  /* 0xffffffc000078802 */ /* 0x000fe20000000f00 */
[----:B------:R-:W-:Y:S01]  /*0ed0*/  @!P0 FFMA R5, R17, 1.84467440737095516160e+19, RZ ;  /* 0x5f80000011058823 */ /* 0x000fe200000000ff */
[----:B------:R-:W-:-:S03]  /*0ee0*/  @!P1 FFMA R6, R0, 1.84467440737095516160e+19, RZ ;  /* 0x5f80000000069823 */ /* 0x000fc600000000ff */
[----:B------:R-:W-:-:S07]  /*0ef0*/  @!P1 VIADD R7, R7, 0x40 ;  /* 0x0000004007079836 */ /* 0x000fce0000000000 */
.L_x_19:
[----:B------:R-:W-:Y:S01]  /*0f00*/  LEA R9, R4, 0xc0800000, 0x17 ;  /* 0xc080000004097811 */ /* 0x000fe200078eb8ff */
[----:B------:R-:W-:Y:S01]  /*0f10*/  VIADD R3, R3, 0xffffff81 ;  /* 0xffffff8103037836 */ /* 0x000fe20000000000 */
[----:B------:R-:W-:Y:S02]  /*0f20*/  BSSY.RECONVERGENT B2, `(.L_x_24) ;  /* 0x0000035000027945 */ /* 0x000fe40003800200 */
[----:B------:R-:W-:Y:S01]  /*0f30*/  IADD3 R9, PT, PT, -R9, R6, RZ ;  /* 0x0000000609097210 */ /* 0x000fe20007ffe1ff */
[C---:B------:R-:W-:Y:S01]  /*0f40*/  IMAD R0, R3.reuse, -0x800000, R5 ;  /* 0xff80000003007824 */ /* 0x040fe200078e0205 */
[----:B------:R-:W-:Y:S02]  /*0f50*/  IADD3 R4, PT, PT, R3, 0x7f, -R4 ;  /* 0x0000007f03047810 */ /* 0x000fe40007ffe804 */
[----:B------:R-:W0:Y:S01]  /*0f60*/  MUFU.RCP R6, R9 ;  /* 0x0000000900067308 */ /* 0x000e220000001000 */
[----:B------:R-:W-:Y:S01]  /*0f70*/  FADD.FTZ R11, -R9, -RZ ;  /* 0x800000ff090b7221 */ /* 0x000fe20000010100 */
[----:B------:R-:W-:-:S03]  /*0f80*/  IADD3 R4, PT, PT, R4, R7, RZ ;  /* 0x0000000704047210 */ /* 0x000fc60007ffe0ff */
[----:B0-----:R-:W-:-:S04]  /*0f90*/  FFMA R13, R6, R11, 1 ;  /* 0x3f800000060d7423 */ /* 0x001fc8000000000b */
[----:B------:R-:W-:-:S04]  /*0fa0*/  FFMA R8, R6, R13, R6 ;  /* 0x0000000d06087223 */ /* 0x000fc80000000006 */
[----:B------:R-:W-:-:S04]  /*0fb0*/  FFMA R5, R0, R8, RZ ;  /* 0x0000000800057223 */ /* 0x000fc800000000ff */
[----:B------:R-:W-:-:S04]  /*0fc0*/  FFMA R6, R11, R5, R0 ;  /* 0x000000050b067223 */ /* 0x000fc80000000000 */
[----:B------:R-:W-:-:S04]  /*0fd0*/  FFMA R13, R8, R6, R5 ;  /* 0x00000006080d7223 */ /* 0x000fc80000000005 */
[----:B------:R-:W-:-:S04]  /*0fe0*/  FFMA R6, R11, R13, R0 ;  /* 0x0000000d0b067223 */ /* 0x000fc80000000000 */
[----:B------:R-:W-:-:S05]  /*0ff0*/  FFMA R0, R8, R6, R13 ;  /* 0x0000000608007223 */ /* 0x000fca000000000d */
[----:B------:R-:W-:-:S04]  /*1000*/  SHF.R.U32.HI R3, RZ, 0x17, R0 ;  /* 0x00000017ff037819 */ /* 0x000fc80000011600 */
[----:B------:R-:W-:-:S05]  /*1010*/  LOP3.LUT R3, R3, 0xff, RZ, 0xc0, !PT ;  /* 0x000000ff03037812 */ /* 0x000fca00078ec0ff */
[----:B------:R-:W-:-:S05]  /*1020*/  IMAD.IADD R7, R3, 0x1, R4 ;  /* 0x0000000103077824 */ /* 0x000fca00078e0204 */
[----:B------:R-:W-:-:S04]  /*1030*/  IADD3 R3, PT, PT, R7, -0x1, RZ ;  /* 0xffffffff07037810 */ /* 0x000fc80007ffe0ff */
[----:B------:R-:W-:-:S13]  /*1040*/  ISETP.GE.U32.AND P0, PT, R3, 0xfe, PT ;  /* 0x000000fe0300780c */ /* 0x000fda0003f06070 */
[----:B------:R-:W-:Y:S05]  /*1050*/  @!P0 BRA `(.L_x_25) ;  /* 0x0000000000808947 */ /* 0x000fea0003800000 */
[----:B------:R-:W-:-:S13]  /*1060*/  ISETP.GT.AND P0, PT, R7, 0xfe, PT ;  /* 0x000000fe0700780c */ /* 0x000fda0003f04270 */
[----:B------:R-:W-:Y:S05]  /*1070*/  @P0 BRA `(.L_x_26) ;  /* 0x00000000006c0947 */ /* 0x000fea0003800000 */
[----:B------:R-:W-:-:S13]  /*1080*/  ISETP.GE.AND P0, PT, R7, 0x1, PT ;  /* 0x000000010700780c */ /* 0x000fda0003f06270 */
[----:B------:R-:W-:Y:S05]  /*1090*/  @P0 BRA `(.L_x_27) ;  /* 0x0000000000740947 */ /* 0x000fea0003800000 */
[----:B------:R-:W-:Y:S02]  /*10a0*/  ISETP.GE.AND P0, PT, R7, -0x18, PT ;  /* 0xffffffe80700780c */ /* 0x000fe40003f06270 */
[----:B------:R-:W-:-:S11]  /*10b0*/  LOP3.LUT R0, R0, 0x80000000, RZ, 0xc0, !PT ;  /* 0x8000000000007812 */ /* 0x000fd600078ec0ff */
[----:B------:R-:W-:Y:S05]  /*10c0*/  @!P0 BRA `(.L_x_27) ;  /* 0x0000000000688947 */ /* 0x000fea0003800000 */
[CCC-:B------:R-:W-:Y:S01]  /*10d0*/  FFMA.RZ R3, R8.reuse, R6.reuse, R13.reuse ;  /* 0x0000000608037223 */ /* 0x1c0fe2000000c00d */
[CCC-:B------:R-:W-:Y:S01]  /*10e0*/  FFMA.RM R4, R8.reuse, R6.reuse, R13.reuse ;  /* 0x0000000608047223 */ /* 0x1c0fe2000000400d */
[C---:B------:R-:W-:Y:S02]  /*10f0*/  ISETP.NE.AND P2, PT, R7.reuse, RZ, PT ;  /* 0x000000ff0700720c */ /* 0x040fe40003f45270 */
[----:B------:R-:W-:Y:S02]  /*1100*/  ISETP.NE.AND P1, PT, R7, RZ, PT ;  /* 0x000000ff0700720c */ /* 0x000fe40003f25270 */
[----:B------:R-:W-:Y:S01]  /*1110*/  LOP3.LUT R5, R3, 0x7fffff, RZ, 0xc0, !PT ;  /* 0x007fffff03057812 */ /* 0x000fe200078ec0ff */
[----:B------:R-:W-:Y:S01]  /*1120*/  FFMA.RP R3, R8, R6, R13 ;  /* 0x0000000608037223 */ /* 0x000fe2000000800d */
[C---:B------:R-:W-:Y:S01]  /*1130*/  VIADD R6, R7.reuse, 0x20 ;  /* 0x0000002007067836 */ /* 0x040fe20000000000 */
[----:B------:R-:W-:Y:S02]  /*1140*/  IADD3 R7, PT, PT, -R7, RZ, RZ ;  /* 0x000000ff07077210 */ /* 0x000fe40007ffe1ff */
[----:B------:R-:W-:-:S02]  /*1150*/  LOP3.LUT R5, R5, 0x800000, RZ, 0xfc, !PT ;  /* 0x0080000005057812 */ /* 0x000fc400078efcff */
[----:B------:R-:W-:Y:S02]  /*1160*/  FSETP.NEU.FTZ.AND P0, PT, R3, R4, PT ;  /* 0x000000040300720b */ /* 0x000fe40003f1d000 */
[----:B------:R-:W-:Y:S02]  /*1170*/  SHF.L.U32 R6, R5, R6, RZ ;  /* 0x0000000605067219 */ /* 0x000fe400000006ff */
[----:B------:R-:W-:Y:S02]  /*1180*/  SEL R4, R7, RZ, P2 ;  /* 0x000000ff07047207 */ /* 0x000fe40001000000 */
[----:B------:R-:W-:Y:S02]  /*1190*/  ISETP.NE.AND P1, PT, R6, RZ, P1 ;  /* 0x000000ff0600720c */ /* 0x000fe40000f25270 */
[----:B------:R-:W-:Y:S02]  /*11a0*/  SHF.R.U32.HI R4, RZ, R4, R5 ;  /* 0x00000004ff047219 */ /* 0x000fe40000011605 */
[----:B------:R-:W-:-:S02]  /*11b0*/  PLOP3.LUT P0, PT, P0, P1, PT, 0xf8, 0x8f ;  /* 0x00000000008f781c */ /* 0x000fc40000703f70 */
[----:B------:R-:W-:Y:S02]  /*11c0*/  SHF.R.U32.HI R6, RZ, 0x1, R4 ;  /* 0x00000001ff067819 */ /* 0x000fe40000011604 */
[----:B------:R-:W-:-:S04]  /*11d0*/  SEL R3, RZ, 0x1, !P0 ;  /* 0x00000001ff037807 */ /* 0x000fc80004000000 */
[----:B------:R-:W-:-:S04]  /*11e0*/  LOP3.LUT R3, R3, 0x1, R6, 0xf8, !PT ;  /* 0x0000000103037812 */ /* 0x000fc800078ef806 */
[----:B------:R-:W-:-:S05]  /*11f0*/  LOP3.LUT R3, R3, R4, RZ, 0xc0, !PT ;  /* 0x0000000403037212 */ /* 0x000fca00078ec0ff */
[----:B------:R-:W-:-:S05]  /*1200*/  IMAD.IADD R3, R6, 0x1, R3 ;  /* 0x0000000106037824 */ /* 0x000fca00078e0203 */
[----:B------:R-:W-:Y:S01]  /*1210*/  LOP3.LUT R0, R3, R0, RZ, 0xfc, !PT ;  /* 0x0000000003007212 */ /* 0x000fe200078efcff */
[----:B------:R-:W-:Y:S06]  /*1220*/  BRA `(.L_x_27) ;  /* 0x0000000000107947 */ /* 0x000fec0003800000 */
.L_x_26:
[----:B------:R-:W-:-:S04]  /*1230*/  LOP3.LUT R0, R0, 0x80000000, RZ, 0xc0, !PT ;  /* 0x8000000000007812 */ /* 0x000fc800078ec0ff */
[----:B------:R-:W-:Y:S01]  /*1240*/  LOP3.LUT R0, R0, 0x7f800000, RZ, 0xfc, !PT ;  /* 0x7f80000000007812 */ /* 0x000fe200078efcff */
[----:B------:R-:W-:Y:S06]  /*1250*/  BRA `(.L_x_27) ;  /* 0x0000000000047947 */ /* 0x000fec0003800000 */
.L_x_25:
[----:B------:R-:W-:-:S07]  /*1260*/  LEA R0, R4, R0, 0x17 ;  /* 0x0000000004007211 */ /* 0x000fce00078eb8ff */
.L_x_27:
[----:B------:R-:W-:Y:S05]  /*1270*/  BSYNC.RECONVERGENT B2 ;  /* 0x0000000000027941 */ /* 0x000fea0003800200 */
.L_x_24:
[----:B------:R-:W-:Y:S05]  /*1280*/  BRA `(.L_x_28) ;  /* 0x0000000000207947 */ /* 0x000fea0003800000 */
.L_x_23:
[----:B------:R-:W-:-:S04]  /*1290*/  LOP3.LUT R0, R6, 0x80000000, R5, 0x48, !PT ;  /* 0x8000000006007812 */ /* 0x000fc800078e4805 */
[----:B------:R-:W-:Y:S01]  /*12a0*/  LOP3.LUT R0, R0, 0x7f800000, RZ, 0xfc, !PT ;  /* 0x7f80000000007812 */ /* 0x000fe200078efcff */
[----:B------:R-:W-:Y:S06]  /*12b0*/  BRA `(.L_x_28) ;  /* 0x0000000000147947 */ /* 0x000fec0003800000 */
.L_x_22:
[----:B------:R-:W-:Y:S01]  /*12c0*/  LOP3.LUT R0, R6, 0x80000000, R5, 0x48, !PT ;  /* 0x8000000006007812 */ /* 0x000fe200078e4805 */
[----:B------:R-:W-:Y:S06]  /*12d0*/  BRA `(.L_x_28) ;  /* 0x00000000000c7947 */ /* 0x000fec0003800000 */
.L_x_21:
[----:B------:R-:W0:Y:S01]  /*12e0*/  MUFU.RSQ R0, -QNAN ;  /* 0xffc0000000007908 */ /* 0x000e220000001400 */
[----:B------:R-:W-:Y:S05]  /*12f0*/  BRA `(.L_x_28) ;  /* 0x0000000000047947 */ /* 0x000fea0003800000 */
.L_x_20:
[----:B------:R-:W-:-:S07]  /*1300*/  FADD.FTZ R0, R17, R0 ;  /* 0x0000000011007221 */ /* 0x000fce0000010000 */
.L_x_28:
[----:B------:R-:W-:Y:S05]  /*1310*/  BSYNC.RECONVERGENT B1 ;  /* 0x0000000000017941 */ /* 0x000fea0003800200 */
.L_x_18:
[----:B------:R-:W-:-:S04]  /*1320*/  HFMA2 R3, -RZ, RZ, 0, 0 ;  /* 0x00000000ff037431 */ /* 0x000fc800000001ff */
[----:B0-----:R-:W-:Y:S05]  /*1330*/  RET.REL.NODEC R2 `(_Z7softmaxPfS_i) ;  /* 0xffffffec02307950 */ /* 0x001fea0003c3ffff */
.L_x_29:
[----:B------:R-:W-:-:S00]  /*1340*/  BRA `(.L_x_29) ;  /* 0xfffffffc00fc7947 */ /* 0x000fc0000383ffff */
[----:B------:R-:W-:-:S00]  /*1350*/  NOP ;  /* 0x0000000000007918 */ /* 0x000fc00000000000 */
        /* <DEDUP_REMOVED lines=10> */
.L_x_30:


//--------------------- .nv.global.init           --------------------------
	.section	.nv.global.init,"aw",@progbits
.nv.global.init:
	.type		$str$2,@object
	.size		$str$2,($str$1 - $str$2)
$str$2:
        /*0000*/ 	.byte	0x42, 0x6c, 0x6f, 0x63, 0x6b, 0x20, 0x25, 0x64, 0x3a, 0x20, 0x53, 0x68, 0x61, 0x72, 0x65, 0x64
        /*0010*/ 	.byte	0x20, 0x73, 0x75, 0x6d, 0x3a, 0x20, 0x25, 0x66, 0x0a, 0x00
	.type		$str$1,@object
	.size		$str$1,($str - $str$1)
$str$1:
        /*001a*/ 	.byte	0x54, 0x68, 0x72, 0x65, 0x61, 0x64, 0x20, 0x25, 0x64, 0x3a, 0x20, 0x4c, 0x6f, 0x63, 0x61, 0x6c
        /*002a*/ 	.byte	0x20, 0x65, 0x78, 0x70, 0x20, 0x76, 0x61, 0x6c, 0x75, 0x65, 0x3a, 0x20, 0x25, 0x66, 0x0a, 0x00
	.type		$str,@object
	.size		$str,(.L_0 - $str)
$str:
        /*003a*/ 	.byte	0x54, 0x68, 0x72, 0x65, 0x61, 0x64, 0x20, 0x25, 0x64, 0x3a, 0x20, 0x49, 0x6e, 0x70, 0x75, 0x74
        /*004a*/ 	.byte	0x20, 0x76, 0x61, 0x6c, 0x75, 0x65, 0x3a, 0x20, 0x25, 0x66, 0x2c, 0x20, 0x4d, 0x61, 0x78, 0x20
        /*005a*/ 	.byte	0x76, 0x61, 0x6c, 0x75, 0x65, 0x3a, 0x20, 0x25, 0x66, 0x0a, 0x00
.L_0:


//--------------------- .nv.shared._Z7softmaxPfS_i --------------------------
	.section	.nv.shared._Z7softmaxPfS_i,"aw",@nobits
	.sectionflags	@""
	.align	4
.nv.shared._Z7softmaxPfS_i:
	.zero		5124


//--------------------- .nv.shared.reserved.0     --------------------------
	.section	.nv.shared.reserved.0,"aw",@nobits
	.weak		__nv_reservedSMEM_offset_0_alias
	.size		__nv_reservedSMEM_offset_0_alias, 0, 64
	.other		__nv_reservedSMEM_offset_0_alias,@"STO_CUDA_RESERVED_SHARED STV_DEFAULT"
__nv_reservedSMEM_offset_0_alias:
	.zero		0
	.zero		64


//--------------------- .nv.constant0._Z7softmaxPfS_i --------------------------
	.section	.nv.constant0._Z7softmaxPfS_i,"a",@progbits
	.sectionflags	@""
	.align	4
.nv.constant0._Z7softmaxPfS_i:
	.zero		916


//--------------------- SYMBOLS --------------------------

	.type		.nv.reservedSmem.offset0,@object
	.size		.nv.reservedSmem.offset0,0x4
	.type		.nv.reservedSmem.cap,@object
	.size		.nv.reservedSmem.cap,0x4
	.type		vprintf,@function
